//
// Generated by NVIDIA NVVM Compiler
//
// Compiler Build ID: CL-36424714
// Cuda compilation tools, release 13.0, V13.0.88
// Based on NVVM 20.0.0
//

.version 9.0
.target sm_100
.address_size 64

	// .globl	_Z8loop_GPUv
.extern .func  (.param .b32 func_retval0) vprintf
(
	.param .b64 vprintf_param_0,
	.param .b64 vprintf_param_1
)
;
.global .align 1 .b8 $str[33] = {84, 104, 105, 115, 32, 105, 115, 32, 71, 80, 85, 32, 105, 116, 101, 114, 97, 116, 105, 111, 110, 32, 110, 117, 109, 98, 101, 114, 32, 37, 100, 10};

.visible .entry _Z8loop_GPUv()
{
	.local .align 8 .b8 	__local_depot0[8];
	.reg .b64 	%SP;
	.reg .b64 	%SPL;
	.reg .b32 	%r<7>;
	.reg .b64 	%rd<5>;

	mov.u64 	%SPL, __local_depot0;
	cvta.local.u64 	%SP, %SPL;
	add.u64 	%rd1, %SP, 0;
	add.u64 	%rd2, %SPL, 0;
	mov.u32 	%r1, %tid.x;
	mov.u32 	%r2, %ctaid.x;
	mov.u32 	%r3, %ntid.x;
	mad.lo.s32 	%r4, %r2, %r3, %r1;
	st.local.u32 	[%rd2], %r4;
	mov.u64 	%rd3, $str;
	cvta.global.u64 	%rd4, %rd3;
	{ // callseq 0, 0
	.param .b64 param0;
	st.param.b64 	[param0], %rd4;
	.param .b64 param1;
	st.param.b64 	[param1], %rd1;
	.param .b32 retval0;
	call.uni (retval0), 
	vprintf, 
	(
	param0, 
	param1
	);
	ld.param.b32 	%r5, [retval0];
	} // callseq 0
	ret;

}


// ===== COMPILED SASS (sm_100) =====

	.target	sm_100

	.elftype	@"ET_EXEC"


//--------------------- .note.nv.tkinfo           --------------------------
	.section	.note.nv.tkinfo,"",@"SHT_NOTE"
	.sectionflags	@"SHF_NOTE_NV_TKINFO"
	.tkinfo
        /*0018*/ 	.word	0x00000002
        /*0030*/ 	.string	""
        /*0030*/ 	.string	"ptxas"
        /*0030*/ 	.string	"Cuda compilation tools, release 13.0, V13.0.88"
        /*0030*/ 	.string	"Build cuda_13.0.r13.0/compiler.36424714_0"
        /*0030*/ 	.string	"-arch sm_100 -m 64 "



//--------------------- .note.nv.cuinfo           --------------------------
	.section	.note.nv.cuinfo,"",@"SHT_NOTE"
	.sectionflags	@"SHF_NOTE_NV_CUINFO"
        /*0018*/ 	.short	0x0002
        /*001a*/ 	.short	0x0064
        /*001c*/ 	.short	0x0082
	.zero		2


//--------------------- .nv.info                  --------------------------
	.section	.nv.info,"",@"SHT_CUDA_INFO"
	.align	4


	//----- nvinfo : EIATTR_REGCOUNT
	.align		4
        /*0000*/ 	.byte	0x04, 0x2f
        /*0002*/ 	.short	(.L_2 - .L_1)
	.align		4
.L_1:
        /*0004*/ 	.word	index@(_Z8loop_GPUv)
        /*0008*/ 	.word	0x00000018


	//----- nvinfo : EIATTR_FRAME_SIZE
	.align		4
.L_2:
        /*000c*/ 	.byte	0x04, 0x11
        /*000e*/ 	.short	(.L_4 - .L_3)
	.align		4
.L_3:
        /*0010*/ 	.word	index@(_Z8loop_GPUv)
        /*0014*/ 	.word	0x00000008


	//----- nvinfo : EIATTR_MIN_STACK_SIZE
	.align		4
.L_4:
        /*0018*/ 	.byte	0x04, 0x12
        /*001a*/ 	.short	(.L_6 - .L_5)
	.align		4
.L_5:
        /*001c*/ 	.word	index@(_Z8loop_GPUv)
        /*0020*/ 	.word	0x00000008
.L_6:


//--------------------- .nv.compat                --------------------------
	.section	.nv.compat,"",@"SHT_CUDA_COMPAT_INFO"
	.align	4
        /*0000*/ 	.byte	0x02, 0x09, 0x00, 0x00, 0x02, 0x02, 0x01, 0x00, 0x02, 0x05, 0x05, 0x00, 0x03, 0x07, 0x01, 0x01
        /*0010*/ 	.byte	0x02, 0x03, 0x00, 0x00, 0x02, 0x06, 0x01, 0x00, 0x04, 0x0b, 0x08, 0x00, 0x09, 0x00, 0x00, 0x00
        /*0020*/ 	.byte	0x00, 0x00, 0x00, 0x00


//--------------------- .nv.info._Z8loop_GPUv     --------------------------
	.section	.nv.info._Z8loop_GPUv,"",@"SHT_CUDA_INFO"
	.sectionflags	@""
	.align	4


	//----- nvinfo : EIATTR_CUDA_API_VERSION
	.align		4
        /*0000*/ 	.byte	0x04, 0x37
        /*0002*/ 	.short	(.L_8 - .L_7)
.L_7:
        /*0004*/ 	.word	0x00000082


	//----- nvinfo : EIATTR_SPARSE_MMA_MASK
	.align		4
.L_8:
        /*0008*/ 	.byte	0x03, 0x50
        /*000a*/ 	.short	0x0000


	//----- nvinfo : EIATTR_MAXREG_COUNT
	.align		4
        /*000c*/ 	.byte	0x03, 0x1b
        /*000e*/ 	.short	0x00ff


	//----- nvinfo : EIATTR_EXTERNS
	.align		4
        /*0010*/ 	.byte	0x04, 0x0f
        /*0012*/ 	.short	(.L_10 - .L_9)


	//   ....[0]....
	.align		4
.L_9:
        /*0014*/ 	.word	index@(vprintf)


	//----- nvinfo : EIATTR_MERCURY_ISA_VERSION
	.align		4
.L_10:
        /*0018*/ 	.byte	0x03, 0x5f
        /*001a*/ 	.short	0x0101


	//----- nvinfo : EIATTR_VRC_CTA_INIT_COUNT
	.align		4
        /*001c*/ 	.byte	0x02, 0x4a
	.zero		1
	.zero		1


	//----- nvinfo : EIATTR_SYSCALL_OFFSETS
	.align		4
        /*0020*/ 	.byte	0x04, 0x46
        /*0022*/ 	.short	(.L_12 - .L_11)


	//   ....[0]....
.L_11:
        /*0024*/ 	.word	0x00000110


	//----- nvinfo : EIATTR_EXIT_INSTR_OFFSETS
	.align		4
.L_12:
        /*0028*/ 	.byte	0x04, 0x1c
        /*002a*/ 	.short	(.L_14 - .L_13)


	//   ....[0]....
.L_13:
        /*002c*/ 	.word	0x00000120


	//----- nvinfo : EIATTR_SW_WAR
	.align		4
.L_14:
        /*0030*/ 	.byte	0x04, 0x36
        /*0032*/ 	.short	(.L_16 - .L_15)
.L_15:
        /*0034*/ 	.word	0x00000008
.L_16:


//--------------------- .nv.callgraph             --------------------------
	.section	.nv.callgraph,"",@"SHT_CUDA_CALLGRAPH"
	.align	4
	.sectionentsize	8
	.align		4
        /*0000*/ 	.word	0x00000000
	.align		4
        /*0004*/ 	.word	0xffffffff
	.align		4
        /*0008*/ 	.word	index@(_Z8loop_GPUv)
	.align		4
        /*000c*/ 	.word	index@(vprintf)
	.align		4
        /*0010*/ 	.word	0x00000000
	.align		4
        /*0014*/ 	.word	0xfffffffe
	.align		4
        /*0018*/ 	.word	0x00000000
	.align		4
        /*001c*/ 	.word	0xfffffffd
	.align		4
        /*0020*/ 	.word	0x00000000
	.align		4
        /*0024*/ 	.word	0xfffffffc


//--------------------- .nv.constant4             --------------------------
	.section	.nv.constant4,"a",@progbits
	.align	8
	.align		8
.nv.constant4:
        /*0000*/ 	.dword	vprintf
	.align		8
        /*0008*/ 	.dword	$str


//--------------------- .text._Z8loop_GPUv        --------------------------
	.section	.text._Z8loop_GPUv,"ax",@progbits
	.align	128
        .global         _Z8loop_GPUv
        .type           _Z8loop_GPUv,@function
        .size           _Z8loop_GPUv,(.L_x_2 - _Z8loop_GPUv)
        .other          _Z8loop_GPUv,@"STO_CUDA_ENTRY STV_DEFAULT"
_Z8loop_GPUv:
.text._Z8loop_GPUv:
[----:B------:R-:W0:Y:S01]  /*0000*/  LDC R1, c[0x0][0x37c] ;  /* 0x0000df00ff017b82 */ /* 0x000e220000000800 */
[----:B------:R-:W1:Y:S01]  /*0010*/  S2R R0, SR_TID.X ;  /* 0x0000000000007919 */ /* 0x000e620000002100 */
[----:B------:R-:W2:Y:S06]  /*0020*/  LDCU UR5, c[0x0][0x2fc] ;  /* 0x00005f80ff0577ac */ /* 0x000eac0008000800 */
[----:B------:R-:W1:Y:S01]  /*0030*/  S2UR UR6, SR_CTAID.X ;  /* 0x00000000000679c3 */ /* 0x000e620000002500 */
[----:B------:R-:W-:Y:S01]  /*0040*/  MOV R2, 0x0 ;  /* 0x0000000000027802 */ /* 0x000fe20000000f00 */
[----:B0-----:R-:W-:Y:S01]  /*0050*/  VIADD R1, R1, 0xfffffff8 ;  /* 0xfffffff801017836 */ /* 0x001fe20000000000 */
[----:B------:R-:W0:Y:S05]  /*0060*/  LDCU UR4, c[0x0][0x2f8] ;  /* 0x00005f00ff0477ac */ /* 0x000e2a0008000800 */
[----:B------:R-:W1:Y:S01]  /*0070*/  LDC R3, c[0x0][0x360] ;  /* 0x0000d800ff037b82 */ /* 0x000e620000000800 */
[----:B0-----:R-:W-:-:S05]  /*0080*/  IADD3 R6, P0, PT, R1, UR4, RZ ;  /* 0x0000000401067c10 */ /* 0x001fca000ff1e0ff */
[----:B--2---:R-:W-:Y:S02]  /*0090*/  IMAD.X R7, RZ, RZ, UR5, P0 ;  /* 0x00000005ff077e24 */ /* 0x004fe400080e06ff */
[----:B-1----:R-:W-:Y:S01]  /*00a0*/  IMAD R0, R3, UR6, R0 ;  /* 0x0000000603007c24 */ /* 0x002fe2000f8e0200 */
[----:B------:R-:W0:Y:S01]  /*00b0*/  LDCU.64 UR6, c[0x4][0x8] ;  /* 0x01000100ff0677ac */ /* 0x000e220008000a00 */
[----:B------:R-:W1:Y:S03]  /*00c0*/  LDC.64 R2, c[0x4][R2] ;  /* 0x0100000002027b82 */ /* 0x000e660000000a00 */
[----:B------:R2:W-:Y:S01]  /*00d0*/  STL [R1], R0 ;  /* 0x0000000001007387 */ /* 0x0005e20000100800 */
[----:B0-----:R-:W-:Y:S01]  /*00e0*/  IMAD.U32 R4, RZ, RZ, UR6 ;  /* 0x00000006ff047e24 */ /* 0x001fe2000f8e00ff */
[----:B--2---:R-:W-:-:S07]  /*00f0*/  MOV R5, UR7 ;  /* 0x0000000700057c02 */ /* 0x004fce0008000f00 */
[----:B------:R-:W-:-:S07]  /*0100*/  LEPC R20, `(.L_x_0) ;  /* 0x000000001014794e */ /* 0x000fce0000000000 */
[----:B-1----:R-:W-:Y:S05]  /*0110*/  CALL.ABS.NOINC R2 ;  /* 0x0000000002007343 */ /* 0x002fea0003c00000 */
.L_x_0:
[----:B------:R-:W-:Y:S05]  /*0120*/  EXIT ;  /* 0x000000000000794d */ /* 0x000fea0003800000 */
.L_x_1:
[----:B------:R-:W-:-:S00]  /*0130*/  BRA `(.L_x_1) ;  /* 0xfffffffc00fc7947 */ /* 0x000fc0000383ffff */
[----:B------:R-:W-:-:S00]  /*0140*/  NOP ;  /* 0x0000000000007918 */ /* 0x000fc00000000000 */
        /* <DEDUP_REMOVED lines=11> */
.L_x_2:


//--------------------- .nv.global.init           --------------------------
	.section	.nv.global.init,"aw",@progbits
.nv.global.init:
	.type		$str,@object
	.size		$str,(.L_0 - $str)
$str:
        /*0000*/ 	.byte	0x54, 0x68, 0x69, 0x73, 0x20, 0x69, 0x73, 0x20, 0x47, 0x50, 0x55, 0x20, 0x69, 0x74, 0x65, 0x72
        /*0010*/ 	.byte	0x61, 0x74, 0x69, 0x6f, 0x6e, 0x20, 0x6e, 0x75, 0x6d, 0x62, 0x65, 0x72, 0x20, 0x25, 0x64, 0x0a
        /*0020*/ 	.byte	0x00
.L_0:


//--------------------- .nv.shared.reserved.0     --------------------------
	.section	.nv.shared.reserved.0,"aw",@nobits
	.weak		__nv_reservedSMEM_offset_0_alias
	.size		__nv_reservedSMEM_offset_0_alias, 0, 64
	.other		__nv_reservedSMEM_offset_0_alias,@"STO_CUDA_RESERVED_SHARED STV_DEFAULT"
__nv_reservedSMEM_offset_0_alias:
	.zero		0
	.zero		64


//--------------------- .nv.constant0._Z8loop_GPUv --------------------------
	.section	.nv.constant0._Z8loop_GPUv,"a",@progbits
	.sectionflags	@""
	.align	4
.nv.constant0._Z8loop_GPUv:
	.zero		896


//--------------------- SYMBOLS --------------------------

	.type		.nv.reservedSmem.offset0,@object
	.size		.nv.reservedSmem.offset0,0x4
	.type		vprintf,@function
